	.headerflags	@"EF_CUDA_TEXMODE_UNIFIED EF_CUDA_64BIT_ADDRESS EF_CUDA_ACCELERATORS EF_CUDA_SM90 EF_CUDA_VIRTUAL_SM(EF_CUDA_SM90)"
	.elftype	@"ET_EXEC"


//--------------------- .nv.info                  --------------------------
	.section	.nv.info,"",@"SHT_CUDA_INFO"
	.align	4


	//----- nvinfo : EIATTR_REGCOUNT
	.align		4
        /*0000*/ 	.byte	0x04, 0x2f
        /*0002*/ 	.short	(.L_3 - .L_2)
	.align		4
.L_2:
        /*0004*/ 	.word	index@(triton_poi_fused_cat_4)
        /*0008*/ 	.word	0x00000018


	//----- nvinfo : EIATTR_MIN_STACK_SIZE
	.align		4
.L_3:
        /*000c*/ 	.byte	0x04, 0x12
        /*000e*/ 	.short	(.L_5 - .L_4)
	.align		4
.L_4:
        /*0010*/ 	.word	index@(triton_poi_fused_cat_4)
        /*0014*/ 	.word	0x00000000


	//----- nvinfo : EIATTR_FRAME_SIZE
	.align		4
.L_5:
        /*0018*/ 	.byte	0x04, 0x11
        /*001a*/ 	.short	(.L_7 - .L_6)
	.align		4
.L_6:
        /*001c*/ 	.word	index@(triton_poi_fused_cat_4)
        /*0020*/ 	.word	0x00000000


	//----- nvinfo : EIATTR_MIN_STACK_SIZE
	.align		4
.L_7:
        /*0024*/ 	.byte	0x04, 0x12
        /*0026*/ 	.short	(.L_9 - .L_8)
	.align		4
.L_8:
        /*0028*/ 	.word	index@(triton_poi_fused_cat_4)
        /*002c*/ 	.word	0x00000000
.L_9:


//--------------------- .nv.info.triton_poi_fused_cat_4 --------------------------
	.section	.nv.info.triton_poi_fused_cat_4,"",@"SHT_CUDA_INFO"
	.sectionflags	@""
	.align	4


	//----- nvinfo : EIATTR_CUDA_API_VERSION
	.align		4
        /*0000*/ 	.byte	0x04, 0x37
        /*0002*/ 	.short	(.L_11 - .L_10)
.L_10:
        /*0004*/ 	.word	0x0000007c


	//----- nvinfo : EIATTR_KPARAM_INFO
	.align		4
.L_11:
        /*0008*/ 	.byte	0x04, 0x17
        /*000a*/ 	.short	(.L_13 - .L_12)
.L_12:
        /*000c*/ 	.word	0x00000000
        /*0010*/ 	.short	0x0008
        /*0012*/ 	.short	0x0040
        /*0014*/ 	.byte	0x00, 0xf0, 0x11, 0x00


	//----- nvinfo : EIATTR_KPARAM_INFO
	.align		4
.L_13:
        /*0018*/ 	.byte	0x04, 0x17
        /*001a*/ 	.short	(.L_15 - .L_14)
.L_14:
        /*001c*/ 	.word	0x00000000
        /*0020*/ 	.short	0x0007
        /*0022*/ 	.short	0x0038
        /*0024*/ 	.byte	0x00, 0xf4, 0x21, 0x00


	//----- nvinfo : EIATTR_KPARAM_INFO
	.align		4
.L_15:
        /*0028*/ 	.byte	0x04, 0x17
        /*002a*/ 	.short	(.L_17 - .L_16)
.L_16:
        /*002c*/ 	.word	0x00000000
        /*0030*/ 	.short	0x0006
        /*0032*/ 	.short	0x0030
        /*0034*/ 	.byte	0x00, 0xf4, 0x21, 0x00


	//----- nvinfo : EIATTR_KPARAM_INFO
	.align		4
.L_17:
        /*0038*/ 	.byte	0x04, 0x17
        /*003a*/ 	.short	(.L_19 - .L_18)
.L_18:
        /*003c*/ 	.word	0x00000000
        /*0040*/ 	.short	0x0005
        /*0042*/ 	.short	0x0028
        /*0044*/ 	.byte	0x00, 0xf4, 0x21, 0x00


	//----- nvinfo : EIATTR_KPARAM_INFO
	.align		4
.L_19:
        /*0048*/ 	.byte	0x04, 0x17
        /*004a*/ 	.short	(.L_21 - .L_20)
.L_20:
        /*004c*/ 	.word	0x00000000
        /*0050*/ 	.short	0x0004
        /*0052*/ 	.short	0x0020
        /*0054*/ 	.byte	0x00, 0xf4, 0x21, 0x00


	//----- nvinfo : EIATTR_KPARAM_INFO
	.align		4
.L_21:
        /*0058*/ 	.byte	0x04, 0x17
        /*005a*/ 	.short	(.L_23 - .L_22)
.L_22:
        /*005c*/ 	.word	0x00000000
        /*0060*/ 	.short	0x0003
        /*0062*/ 	.short	0x0018
        /*0064*/ 	.byte	0x00, 0xf4, 0x21, 0x00


	//----- nvinfo : EIATTR_KPARAM_INFO
	.align		4
.L_23:
        /*0068*/ 	.byte	0x04, 0x17
        /*006a*/ 	.short	(.L_25 - .L_24)
.L_24:
        /*006c*/ 	.word	0x00000000
        /*0070*/ 	.short	0x0002
        /*0072*/ 	.short	0x0010
        /*0074*/ 	.byte	0x00, 0xf4, 0x21, 0x00


	//----- nvinfo : EIATTR_KPARAM_INFO
	.align		4
.L_25:
        /*0078*/ 	.byte	0x04, 0x17
        /*007a*/ 	.short	(.L_27 - .L_26)
.L_26:
        /*007c*/ 	.word	0x00000000
        /*0080*/ 	.short	0x0001
        /*0082*/ 	.short	0x0008
        /*0084*/ 	.byte	0x00, 0xf4, 0x21, 0x00


	//----- nvinfo : EIATTR_KPARAM_INFO
	.align		4
.L_27:
        /*0088*/ 	.byte	0x04, 0x17
        /*008a*/ 	.short	(.L_29 - .L_28)
.L_28:
        /*008c*/ 	.word	0x00000000
        /*0090*/ 	.short	0x0000
        /*0092*/ 	.short	0x0000
        /*0094*/ 	.byte	0x00, 0xf4, 0x21, 0x00


	//----- nvinfo : EIATTR_SPARSE_MMA_MASK
	.align		4
.L_29:
        /*0098*/ 	.byte	0x03, 0x50
        /*009a*/ 	.short	0x0000


	//----- nvinfo : EIATTR_MAXREG_COUNT
	.align		4
        /*009c*/ 	.byte	0x03, 0x1b
        /*009e*/ 	.short	0x00ff


	//----- nvinfo : EIATTR_EXIT_INSTR_OFFSETS
	.align		4
        /*00a0*/ 	.byte	0x04, 0x1c
        /*00a2*/ 	.short	(.L_31 - .L_30)


	//   ....[0]....
.L_30:
        /*00a4*/ 	.word	0x000004e0


	//   ....[1]....
        /*00a8*/ 	.word	0x00000500


	//----- nvinfo : EIATTR_REQNTID
	.align		4
.L_31:
        /*00ac*/ 	.byte	0x04, 0x10
        /*00ae*/ 	.short	(.L_33 - .L_32)
.L_32:
        /*00b0*/ 	.word	0x00000080
        /*00b4*/ 	.word	0x00000001
        /*00b8*/ 	.word	0x00000001


	//----- nvinfo : EIATTR_CBANK_PARAM_SIZE
	.align		4
.L_33:
        /*00bc*/ 	.byte	0x03, 0x19
        /*00be*/ 	.short	0x0044


	//----- nvinfo : EIATTR_PARAM_CBANK
	.align		4
        /*00c0*/ 	.byte	0x04, 0x0a
        /*00c2*/ 	.short	(.L_35 - .L_34)
	.align		4
.L_34:
        /*00c4*/ 	.word	index@(.nv.constant0.triton_poi_fused_cat_4)
        /*00c8*/ 	.short	0x0210
        /*00ca*/ 	.short	0x0044


	//----- nvinfo : EIATTR_SW_WAR
	.align		4
.L_35:
        /*00cc*/ 	.byte	0x04, 0x36
        /*00ce*/ 	.short	(.L_37 - .L_36)
.L_36:
        /*00d0*/ 	.word	0x00000008
.L_37:


//--------------------- .nv.callgraph             --------------------------
	.section	.nv.callgraph,"",@"SHT_CUDA_CALLGRAPH"
	.align	4
	.sectionentsize	8
	.align		4
        /*0000*/ 	.word	0x00000000
	.align		4
        /*0004*/ 	.word	0xffffffff
	.align		4
        /*0008*/ 	.word	0x00000000
	.align		4
        /*000c*/ 	.word	0xfffffffe
	.align		4
        /*0010*/ 	.word	0x00000000
	.align		4
        /*0014*/ 	.word	0xfffffffd
	.align		4
        /*0018*/ 	.word	0x00000000
	.align		4
        /*001c*/ 	.word	0xfffffffc


//--------------------- .nv.constant4             --------------------------
	.section	.nv.constant4,"a",@progbits
	.align	8
	.align		8
.nv.constant4:
        /*0000*/ 	.dword	_$_str
	.align		8
        /*0008*/ 	.dword	_$_str_$_2


//--------------------- .text.triton_poi_fused_cat_4 --------------------------
	.section	.text.triton_poi_fused_cat_4,"ax",@progbits
	.align	128
        .global         triton_poi_fused_cat_4
        .type           triton_poi_fused_cat_4,@function
        .size           triton_poi_fused_cat_4,(.L_x_1 - triton_poi_fused_cat_4)
        .other          triton_poi_fused_cat_4,@"STO_CUDA_ENTRY STV_DEFAULT"
triton_poi_fused_cat_4:
.text.triton_poi_fused_cat_4:
[----:B------:R-:W0:Y:S01]  /*0000*/  LDC R1, c[0x0][0x28] ;  /* 0x00000a00ff017b82 */ /* 0x000e220000000800 */
[----:B------:R-:W1:Y:S01]  /*0010*/  S2R R0, SR_TID.X ;  /* 0x0000000000007919 */ /* 0x000e620000002100 */
[----:B------:R-:W-:Y:S01]  /*0020*/  IMAD.MOV.U32 R8, RZ, RZ, RZ ;  /* 0x000000ffff087224 */ /* 0x000fe200078e00ff */
[----:B------:R-:W-:-:S05]  /*0030*/  ULDC.64 UR4, c[0x0][0x208] ;  /* 0x0000820000047ab9 */ /* 0x000fca0000000a00 */
[----:B------:R-:W2:Y:S01]  /*0040*/  LDC.64 R16, c[0x0][0x210] ;  /* 0x00008400ff107b82 */ /* 0x000ea20000000a00 */
[----:B------:R-:W3:Y:S07]  /*0050*/  S2R R3, SR_CTAID.X ;  /* 0x0000000000037919 */ /* 0x000eee0000002500 */
[----:B------:R-:W4:Y:S08]  /*0060*/  LDC.64 R14, c[0x0][0x218] ;  /* 0x00008600ff0e7b82 */ /* 0x000f300000000a00 */
[----:B------:R-:W5:Y:S01]  /*0070*/  LDC.64 R10, c[0x0][0x228] ;  /* 0x00008a00ff0a7b82 */ /* 0x000f620000000a00 */
[----:B-1----:R-:W-:-:S05]  /*0080*/  LOP3.LUT R0, R0, 0x7f, RZ, 0xc0, !PT ;  /* 0x0000007f00007812 */ /* 0x002fca00078ec0ff */
[----:B---3--:R-:W-:Y:S02]  /*0090*/  IMAD R0, R3, 0x80, R0 ;  /* 0x0000008003007824 */ /* 0x008fe400078e0200 */
[----:B------:R-:W1:Y:S03]  /*00a0*/  LDC.64 R2, c[0x0][0x220] ;  /* 0x00008800ff027b82 */ /* 0x000e660000000a00 */
[----:B------:R-:W-:-:S04]  /*00b0*/  SHF.R.S32.HI R5, RZ, 0x1f, R0 ;  /* 0x0000001fff057819 */ /* 0x000fc80000011400 */
[----:B------:R-:W-:-:S04]  /*00c0*/  LEA.HI R4, R5, R0, RZ, 0x4 ;  /* 0x0000000005047211 */ /* 0x000fc800078f20ff */
[----:B------:R-:W-:-:S04]  /*00d0*/  SHF.R.S32.HI R9, RZ, 0x4, R4 ;  /* 0x00000004ff097819 */ /* 0x000fc80000011404 */
[----:B------:R-:W-:-:S04]  /*00e0*/  LEA.HI R6, R9, R9, RZ, 0x3 ;  /* 0x0000000909067211 */ /* 0x000fc800078f18ff */
[----:B------:R-:W-:-:S05]  /*00f0*/  LOP3.LUT R6, R6, 0xfffffff8, RZ, 0xc0, !PT ;  /* 0xfffffff806067812 */ /* 0x000fca00078ec0ff */
[----:B------:R-:W-:-:S04]  /*0100*/  IMAD.IADD R9, R9, 0x1, -R6 ;  /* 0x0000000109097824 */ /* 0x000fc800078e0a06 */
[C---:B-1----:R-:W-:Y:S01]  /*0110*/  IMAD.WIDE R2, R9.reuse, 0x4, R2 ;  /* 0x0000000409027825 */ /* 0x042fe200078e0202 */
[----:B------:R-:W-:-:S04]  /*0120*/  ISETP.GE.AND P1, PT, R9, 0x4, PT ;  /* 0x000000040900780c */ /* 0x000fc80003f26270 */
[----:B------:R-:W-:-:S13]  /*0130*/  ISETP.LT.AND P3, PT, R0, 0x200, !P1 ;  /* 0x000002000000780c */ /* 0x000fda0004f61270 */
[----:B------:R1:W3:Y:S01]  /*0140*/  @P3 LDG.E.EL R8, desc[UR4][R2.64] ;  /* 0x0000000402083981 */ /* 0x0002e2000c2e1900 */
[----:B------:R-:W-:Y:S02]  /*0150*/  LEA.HI R5, R5, R0, RZ, 0x7 ;  /* 0x0000000005057211 */ /* 0x000fe400078f38ff */
[----:B------:R-:W-:Y:S02]  /*0160*/  CS2R R12, SRZ ;  /* 0x00000000000c7805 */ /* 0x000fe4000001ff00 */
[----:B------:R-:W-:Y:S02]  /*0170*/  LOP3.LUT R19, R4, 0xfffffff0, RZ, 0xc0, !PT ;  /* 0xfffffff004137812 */ /* 0x000fe400078ec0ff */
[----:B------:R-:W-:Y:S02]  /*0180*/  LOP3.LUT R7, R5, 0xffffff80, RZ, 0xc0, !PT ;  /* 0xffffff8005077812 */ /* 0x000fe400078ec0ff */
[----:B------:R-:W-:Y:S01]  /*0190*/  SHF.R.S32.HI R20, RZ, 0x7, R5 ;  /* 0x00000007ff147819 */ /* 0x000fe20000011405 */
[----:B------:R-:W-:-:S02]  /*01a0*/  IMAD.IADD R21, R0, 0x1, -R19 ;  /* 0x0000000100157824 */ /* 0x000fc400078e0a13 */
[----:B------:R-:W-:Y:S01]  /*01b0*/  IMAD.IADD R5, R0, 0x1, -R7 ;  /* 0x0000000100057824 */ /* 0x000fe200078e0a07 */
[----:B-1----:R-:W1:Y:S01]  /*01c0*/  LDC.64 R2, c[0x0][0x240] ;  /* 0x00009000ff027b82 */ /* 0x002e620000000a00 */
[----:B----4-:R-:W-:-:S04]  /*01d0*/  IMAD.WIDE R18, R9, 0x4, R14 ;  /* 0x0000000409127825 */ /* 0x010fc800078e020e */
[C---:B------:R-:W-:Y:S01]  /*01e0*/  IMAD R5, R20.reuse, 0x40, R5 ;  /* 0x0000004014057824 */ /* 0x040fe200078e0205 */
[----:B------:R-:W-:Y:S01]  /*01f0*/  LEA R20, R20, R21, 0x6 ;  /* 0x0000001514147211 */ /* 0x000fe200078e30ff */
[----:B------:R-:W4:Y:S01]  /*0200*/  @P3 LDG.E.EL R13, desc[UR4][R18.64] ;  /* 0x00000004120d3981 */ /* 0x000f22000c2e1900 */
[----:B------:R-:W1:Y:S01]  /*0210*/  LDC.64 R6, c[0x0][0x230] ;  /* 0x00008c00ff067b82 */ /* 0x000e620000000a00 */
[----:B--2---:R-:W-:Y:S01]  /*0220*/  IMAD.WIDE R16, R5, 0x4, R16 ;  /* 0x0000000405107825 */ /* 0x004fe200078e0210 */
[----:B------:R-:W-:Y:S02]  /*0230*/  ISETP.GE.AND P0, PT, R0, 0x200, PT ;  /* 0x000002000000780c */ /* 0x000fe40003f06270 */
[----:B------:R-:W-:Y:S02]  /*0240*/  CS2R R14, SRZ ;  /* 0x00000000000e7805 */ /* 0x000fe4000001ff00 */
[----:B------:R2:W4:Y:S02]  /*0250*/  @P3 LDG.E R12, desc[UR4][R16.64] ;  /* 0x00000004100c3981 */ /* 0x000524000c1e1900 */
[----:B------:R-:W2:Y:S01]  /*0260*/  LDC.64 R4, c[0x0][0x238] ;  /* 0x00008e00ff047b82 */ /* 0x000ea20000000a00 */
[C---:B-----5:R-:W-:Y:S01]  /*0270*/  IMAD.WIDE R10, R9.reuse, 0x4, R10 ;  /* 0x00000004090a7825 */ /* 0x060fe200078e020a */
[----:B------:R-:W-:-:S03]  /*0280*/  ISETP.GT.AND P2, PT, R9, 0x3, !P0 ;  /* 0x000000030900780c */ /* 0x000fc60004744270 */
[C---:B------:R-:W-:Y:S01]  /*0290*/  IMAD R20, R9.reuse, 0x10, R20 ;  /* 0x0000001009147824 */ /* 0x040fe200078e0214 */
[----:B------:R-:W5:Y:S01]  /*02a0*/  @P3 LDG.E.EL R14, desc[UR4][R10.64] ;  /* 0x000000040a0e3981 */ /* 0x000f62000c2e1900 */
[----:B-1----:R-:W-:-:S04]  /*02b0*/  IMAD.WIDE R2, R9, 0x4, R2 ;  /* 0x0000000409027825 */ /* 0x002fc800078e0202 */
[----:B0-----:R-:W-:Y:S01]  /*02c0*/  IMAD.WIDE R6, R9, 0x4, R6 ;  /* 0x0000000409067825 */ /* 0x001fe200078e0206 */
[----:B------:R-:W-:-:S03]  /*02d0*/  HFMA2.MMA R9, -RZ, RZ, 0, 0 ;  /* 0x00000000ff097435 */ /* 0x000fc600000001ff */
[----:B--2---:R-:W-:Y:S01]  /*02e0*/  VIADD R17, R20, 0xffffffc0 ;  /* 0xffffffc014117836 */ /* 0x004fe20000000000 */
[----:B------:R0:W2:Y:S01]  /*02f0*/  @P3 LDG.E.EL R15, desc[UR4][R6.64] ;  /* 0x00000004060f3981 */ /* 0x0000a2000c2e1900 */
[----:B------:R-:W-:Y:S02]  /*0300*/  IMAD.MOV.U32 R16, RZ, RZ, RZ ;  /* 0x000000ffff107224 */ /* 0x000fe400078e00ff */
[----:B------:R-:W-:-:S04]  /*0310*/  IMAD.WIDE R4, R17, 0x4, R4 ;  /* 0x0000000411047825 */ /* 0x000fc800078e0204 */
[----:B------:R1:W2:Y:S04]  /*0320*/  @P2 LDG.E.EL R16, desc[UR4][R2.64+-0x10] ;  /* 0xfffff00402102981 */ /* 0x0002a8000c2e1900 */
[----:B------:R4:W2:Y:S01]  /*0330*/  @P2 LDG.E R9, desc[UR4][R4.64] ;  /* 0x0000000404092981 */ /* 0x0008a2000c1e1900 */
[----:B0-----:R-:W-:Y:S01]  /*0340*/  IMAD.MOV.U32 R7, RZ, RZ, 0x3e800000 ;  /* 0x3e800000ff077424 */ /* 0x001fe200078e00ff */
[----:B-1----:R-:W0:Y:S02]  /*0350*/  LDC.64 R2, c[0x0][0x248] ;  /* 0x00009200ff027b82 */ /* 0x002e240000000a00 */
[----:B0-----:R-:W-:Y:S01]  /*0360*/  IMAD.WIDE R2, R0, 0x4, R2 ;  /* 0x0000000400027825 */ /* 0x001fe200078e0202 */
[----:B---3--:R-:W-:-:S05]  /*0370*/  SEL R8, R8, RZ, P3 ;  /* 0x000000ff08087207 */ /* 0x008fca0001800000 */
[----:B------:R-:W-:-:S04]  /*0380*/  FADD R8, R8, 9.9999997473787516356e-06 ;  /* 0x3727c5ac08087421 */ /* 0x000fc80000000000 */
[----:B------:R-:W0:Y:S02]  /*0390*/  MUFU.SQRT R6, R8 ;  /* 0x0000000800067308 */ /* 0x000e240000002000 */
[C---:B0-----:R-:W-:Y:S02]  /*03a0*/  FSETP.GT.AND P4, PT, R6.reuse, 8.50705917302346158658e+37, PT ;  /* 0x7e8000000600780b */ /* 0x041fe40003f84000 */
[----:B------:R-:W-:-:S11]  /*03b0*/  FSETP.GEU.AND P5, PT, R6, 1.175494350822287508e-38, PT ;  /* 0x008000000600780b */ /* 0x000fd60003fae000 */
[----:B------:R-:W-:-:S04]  /*03c0*/  @P4 FMUL R6, R6, 0.25 ;  /* 0x3e80000006064820 */ /* 0x000fc80000400000 */
[----:B------:R-:W-:-:S06]  /*03d0*/  @!P5 FMUL R6, R6, 16777216 ;  /* 0x4b8000000606d820 */ /* 0x000fcc0000400000 */
[----:B------:R-:W0:Y:S01]  /*03e0*/  MUFU.RCP R6, R6 ;  /* 0x0000000600067308 */ /* 0x000e220000001000 */
[----:B------:R-:W-:Y:S02]  /*03f0*/  FSEL R7, R7, 1, P4 ;  /* 0x3f80000007077808 */ /* 0x000fe40002000000 */
[----:B----4-:R-:W-:Y:S02]  /*0400*/  SEL R4, R12, RZ, P3 ;  /* 0x000000ff0c047207 */ /* 0x010fe40001800000 */
[----:B------:R-:W-:Y:S01]  /*0410*/  SEL R13, R13, RZ, P3 ;  /* 0x000000ff0d0d7207 */ /* 0x000fe20001800000 */
[----:B------:R-:W-:Y:S01]  /*0420*/  @!P5 FMUL R7, R7, 16777216 ;  /* 0x4b8000000707d820 */ /* 0x000fe20000400000 */
[----:B-----5:R-:W-:-:S03]  /*0430*/  SEL R14, R14, RZ, P3 ;  /* 0x000000ff0e0e7207 */ /* 0x020fc60001800000 */
[----:B------:R-:W-:Y:S01]  /*0440*/  FADD R4, R4, -R13 ;  /* 0x8000000d04047221 */ /* 0x000fe20000000000 */
[----:B--2---:R-:W-:Y:S01]  /*0450*/  SEL R15, R15, RZ, P3 ;  /* 0x000000ff0f0f7207 */ /* 0x004fe20001800000 */
[----:B0-----:R-:W-:-:S04]  /*0460*/  FMUL R7, R6, R7 ;  /* 0x0000000706077220 */ /* 0x001fc80000400000 */
[----:B------:R-:W-:-:S04]  /*0470*/  FMUL R4, R4, R7 ;  /* 0x0000000704047220 */ /* 0x000fc80000400000 */
[----:B------:R-:W-:Y:S01]  /*0480*/  FFMA R15, R4, R14, R15 ;  /* 0x0000000e040f7223 */ /* 0x000fe2000000000f */
[----:B------:R-:W-:Y:S02]  /*0490*/  SEL R16, R16, RZ, P2 ;  /* 0x000000ff10107207 */ /* 0x000fe40001000000 */
[----:B------:R-:W-:Y:S02]  /*04a0*/  SEL R9, R9, RZ, P2 ;  /* 0x000000ff09097207 */ /* 0x000fe40001000000 */
[----:B------:R-:W-:-:S04]  /*04b0*/  FSETP.GEU.AND P3, PT, R15, RZ, PT ;  /* 0x000000ff0f00720b */ /* 0x000fc80003f6e000 */
[----:B------:R-:W-:Y:S01]  /*04c0*/  FSEL R15, R15, RZ, P3 ;  /* 0x000000ff0f0f7208 */ /* 0x000fe20001800000 */
[----:B------:R-:W-:Y:S01]  /*04d0*/  @P1 FADD R15, R9, R16 ;  /* 0x00000010090f1221 */ /* 0x000fe20000000000 */
[----:B------:R-:W-:Y:S07]  /*04e0*/  @P0 EXIT ;  /* 0x000000000000094d */ /* 0x000fee0003800000 */
[----:B------:R-:W-:Y:S01]  /*04f0*/  STG.E desc[UR4][R2.64], R15 ;  /* 0x0000000f02007986 */ /* 0x000fe2000c101904 */
[----:B------:R-:W-:Y:S05]  /*0500*/  EXIT ;  /* 0x000000000000794d */ /* 0x000fea0003800000 */
.L_x_0:
[----:B------:R-:W-:-:S00]  /*0510*/  BRA `(.L_x_0) ;  /* 0xfffffffc00fc7947 */ /* 0x000fc0000383ffff */
[----:B------:R-:W-:-:S00]  /*0520*/  NOP ;  /* 0x0000000000007918 */ /* 0x000fc00000000000 */
        /* <DEDUP_REMOVED lines=13> */
.L_x_1:


//--------------------- .nv.global.init           --------------------------
	.section	.nv.global.init,"aw",@progbits
.nv.global.init:
	.type		_$_str,@object
	.size		_$_str,(_$_str_$_2 - _$_str)
_$_str:
        /*0000*/ 	.byte	0x5f, 0x5f, 0x43, 0x55, 0x44, 0x41, 0x5f, 0x46, 0x54, 0x5a, 0x00
	.type		_$_str_$_2,@object
	.size		_$_str_$_2,(.L_1 - _$_str_$_2)
_$_str_$_2:
        /*000b*/ 	.byte	0x5f, 0x5f, 0x43, 0x55, 0x44, 0x41, 0x5f, 0x50, 0x52, 0x45, 0x43, 0x5f, 0x53, 0x51, 0x52, 0x54
        /*001b*/ 	.byte	0x00
.L_1:


//--------------------- .nv.constant0.triton_poi_fused_cat_4 --------------------------
	.section	.nv.constant0.triton_poi_fused_cat_4,"a",@progbits
	.sectionflags	@""
	.align	4
.nv.constant0.triton_poi_fused_cat_4:
	.zero		596
